//
// Generated by NVIDIA NVVM Compiler
//
// Compiler Build ID: CL-36424714
// Cuda compilation tools, release 13.0, V13.0.88
// Based on NVVM 20.0.0
//

.version 9.0
.target sm_100
.address_size 64

	// .globl	_Z16Submanifold_convPfS_S_iiiiiii

.visible .entry _Z16Submanifold_convPfS_S_iiiiiii(
	.param .u64 .ptr .align 1 _Z16Submanifold_convPfS_S_iiiiiii_param_0,
	.param .u64 .ptr .align 1 _Z16Submanifold_convPfS_S_iiiiiii_param_1,
	.param .u64 .ptr .align 1 _Z16Submanifold_convPfS_S_iiiiiii_param_2,
	.param .u32 _Z16Submanifold_convPfS_S_iiiiiii_param_3,
	.param .u32 _Z16Submanifold_convPfS_S_iiiiiii_param_4,
	.param .u32 _Z16Submanifold_convPfS_S_iiiiiii_param_5,
	.param .u32 _Z16Submanifold_convPfS_S_iiiiiii_param_6,
	.param .u32 _Z16Submanifold_convPfS_S_iiiiiii_param_7,
	.param .u32 _Z16Submanifold_convPfS_S_iiiiiii_param_8,
	.param .u32 _Z16Submanifold_convPfS_S_iiiiiii_param_9
)
{
	.reg .pred 	%p<15>;
	.reg .b32 	%r<176>;
	.reg .b32 	%f<74>;
	.reg .b64 	%rd<72>;

	ld.param.u64 	%rd4, [_Z16Submanifold_convPfS_S_iiiiiii_param_0];
	ld.param.u64 	%rd5, [_Z16Submanifold_convPfS_S_iiiiiii_param_1];
	ld.param.u32 	%r90, [_Z16Submanifold_convPfS_S_iiiiiii_param_3];
	ld.param.u32 	%r91, [_Z16Submanifold_convPfS_S_iiiiiii_param_4];
	ld.param.u32 	%r92, [_Z16Submanifold_convPfS_S_iiiiiii_param_5];
	ld.param.u32 	%r93, [_Z16Submanifold_convPfS_S_iiiiiii_param_6];
	ld.param.u32 	%r96, [_Z16Submanifold_convPfS_S_iiiiiii_param_7];
	ld.param.u32 	%r94, [_Z16Submanifold_convPfS_S_iiiiiii_param_8];
	cvta.to.global.u64 	%rd1, %rd5;
	cvta.to.global.u64 	%rd2, %rd4;
	mov.u32 	%r97, %ctaid.y;
	mov.u32 	%r98, %ntid.y;
	mul.lo.s32 	%r1, %r97, %r98;
	mov.u32 	%r2, %tid.y;
	add.s32 	%r3, %r1, %r2;
	mov.u32 	%r99, %ctaid.x;
	mov.u32 	%r100, %ntid.x;
	mov.u32 	%r101, %tid.x;
	mad.lo.s32 	%r4, %r99, %r100, %r101;
	setp.ge.s32 	%p1, %r3, %r96;
	setp.ge.s32 	%p2, %r4, %r94;
	or.pred  	%p3, %p1, %p2;
	@%p3 bra 	$L__BB0_19;
	mov.f32 	%f72, 0f00000000;
	min.s32 	%r102, %r92, %r93;
	setp.lt.s32 	%p4, %r102, 1;
	@%p4 bra 	$L__BB0_17;
	and.b32  	%r5, %r93, 7;
	and.b32  	%r6, %r93, 3;
	and.b32  	%r7, %r93, 2147483640;
	and.b32  	%r8, %r93, 1;
	neg.s32 	%r9, %r7;
	shl.b32 	%r10, %r93, 3;
	add.s32 	%r104, %r2, %r90;
	add.s32 	%r11, %r104, %r1;
	mul.lo.s32 	%r105, %r91, %r90;
	shl.b32 	%r12, %r105, 3;
	shl.b32 	%r106, %r90, 1;
	add.s32 	%r13, %r3, %r106;
	mad.lo.s32 	%r14, %r90, 3, %r3;
	shl.b32 	%r107, %r90, 2;
	add.s32 	%r15, %r3, %r107;
	mad.lo.s32 	%r16, %r90, 5, %r3;
	mad.lo.s32 	%r17, %r90, 6, %r3;
	mad.lo.s32 	%r18, %r90, 7, %r3;
	mov.f32 	%f72, 0f00000000;
	mov.b32 	%r154, 0;
$L__BB0_3:
	add.s32 	%r20, %r154, %r3;
	mul.lo.s32 	%r21, %r154, %r92;
	add.s32 	%r22, %r93, %r21;
	add.s32 	%r109, %r11, %r154;
	mad.lo.s32 	%r23, %r91, %r109, %r4;
	add.s32 	%r110, %r13, %r154;
	mad.lo.s32 	%r24, %r91, %r110, %r4;
	add.s32 	%r111, %r14, %r154;
	mad.lo.s32 	%r25, %r91, %r111, %r4;
	add.s32 	%r112, %r15, %r154;
	mad.lo.s32 	%r26, %r91, %r112, %r4;
	add.s32 	%r113, %r16, %r154;
	mad.lo.s32 	%r27, %r91, %r113, %r4;
	add.s32 	%r114, %r17, %r154;
	mad.lo.s32 	%r28, %r91, %r114, %r4;
	add.s32 	%r115, %r18, %r154;
	mad.lo.s32 	%r29, %r91, %r115, %r4;
	mad.lo.s32 	%r30, %r91, %r20, %r4;
	mov.b32 	%r155, 0;
$L__BB0_4:
	setp.lt.u32 	%p5, %r93, 8;
	add.s32 	%r32, %r155, %r4;
	add.s32 	%r33, %r155, %r21;
	mov.b32 	%r174, 0;
	@%p5 bra 	$L__BB0_7;
	add.s32 	%r171, %r22, %r155;
	shl.b32 	%r117, %r93, 1;
	add.s32 	%r118, %r117, %r21;
	add.s32 	%r170, %r118, %r155;
	mad.lo.s32 	%r119, %r93, 3, %r21;
	add.s32 	%r169, %r119, %r155;
	shl.b32 	%r120, %r93, 2;
	add.s32 	%r121, %r120, %r21;
	add.s32 	%r168, %r121, %r155;
	mad.lo.s32 	%r122, %r93, 5, %r21;
	add.s32 	%r167, %r122, %r155;
	mad.lo.s32 	%r123, %r93, 6, %r21;
	add.s32 	%r166, %r123, %r155;
	mad.lo.s32 	%r124, %r93, 7, %r21;
	add.s32 	%r165, %r124, %r155;
	add.s32 	%r163, %r23, %r155;
	add.s32 	%r162, %r24, %r155;
	add.s32 	%r161, %r25, %r155;
	add.s32 	%r160, %r26, %r155;
	add.s32 	%r159, %r27, %r155;
	add.s32 	%r158, %r28, %r155;
	add.s32 	%r157, %r29, %r155;
	add.s32 	%r156, %r30, %r155;
	mov.u32 	%r164, %r33;
	mov.u32 	%r172, %r9;
$L__BB0_6:
	.pragma "nounroll";
	mul.wide.u32 	%rd6, %r164, 4;
	add.s64 	%rd7, %rd1, %rd6;
	mul.wide.s32 	%rd8, %r156, 4;
	add.s64 	%rd9, %rd2, %rd8;
	ld.global.f32 	%f19, [%rd9];
	ld.global.f32 	%f20, [%rd7];
	fma.rn.f32 	%f21, %f19, %f20, %f72;
	mul.wide.s32 	%rd10, %r163, 4;
	add.s64 	%rd11, %rd2, %rd10;
	ld.global.f32 	%f22, [%rd11];
	mul.wide.u32 	%rd12, %r171, 4;
	add.s64 	%rd13, %rd1, %rd12;
	ld.global.f32 	%f23, [%rd13];
	fma.rn.f32 	%f24, %f22, %f23, %f21;
	mul.wide.s32 	%rd14, %r162, 4;
	add.s64 	%rd15, %rd2, %rd14;
	ld.global.f32 	%f25, [%rd15];
	mul.wide.u32 	%rd16, %r170, 4;
	add.s64 	%rd17, %rd1, %rd16;
	ld.global.f32 	%f26, [%rd17];
	fma.rn.f32 	%f27, %f25, %f26, %f24;
	mul.wide.s32 	%rd18, %r161, 4;
	add.s64 	%rd19, %rd2, %rd18;
	ld.global.f32 	%f28, [%rd19];
	mul.wide.u32 	%rd20, %r169, 4;
	add.s64 	%rd21, %rd1, %rd20;
	ld.global.f32 	%f29, [%rd21];
	fma.rn.f32 	%f30, %f28, %f29, %f27;
	mul.wide.s32 	%rd22, %r160, 4;
	add.s64 	%rd23, %rd2, %rd22;
	ld.global.f32 	%f31, [%rd23];
	mul.wide.u32 	%rd24, %r168, 4;
	add.s64 	%rd25, %rd1, %rd24;
	ld.global.f32 	%f32, [%rd25];
	fma.rn.f32 	%f33, %f31, %f32, %f30;
	mul.wide.s32 	%rd26, %r159, 4;
	add.s64 	%rd27, %rd2, %rd26;
	ld.global.f32 	%f34, [%rd27];
	mul.wide.u32 	%rd28, %r167, 4;
	add.s64 	%rd29, %rd1, %rd28;
	ld.global.f32 	%f35, [%rd29];
	fma.rn.f32 	%f36, %f34, %f35, %f33;
	mul.wide.s32 	%rd30, %r158, 4;
	add.s64 	%rd31, %rd2, %rd30;
	ld.global.f32 	%f37, [%rd31];
	mul.wide.u32 	%rd32, %r166, 4;
	add.s64 	%rd33, %rd1, %rd32;
	ld.global.f32 	%f38, [%rd33];
	fma.rn.f32 	%f39, %f37, %f38, %f36;
	mul.wide.s32 	%rd34, %r157, 4;
	add.s64 	%rd35, %rd2, %rd34;
	ld.global.f32 	%f40, [%rd35];
	mul.wide.u32 	%rd36, %r165, 4;
	add.s64 	%rd37, %rd1, %rd36;
	ld.global.f32 	%f41, [%rd37];
	fma.rn.f32 	%f72, %f40, %f41, %f39;
	add.s32 	%r172, %r172, 8;
	add.s32 	%r171, %r171, %r10;
	add.s32 	%r170, %r170, %r10;
	add.s32 	%r169, %r169, %r10;
	add.s32 	%r168, %r168, %r10;
	add.s32 	%r167, %r167, %r10;
	add.s32 	%r166, %r166, %r10;
	add.s32 	%r165, %r165, %r10;
	add.s32 	%r164, %r164, %r10;
	add.s32 	%r163, %r163, %r12;
	add.s32 	%r162, %r162, %r12;
	add.s32 	%r161, %r161, %r12;
	add.s32 	%r160, %r160, %r12;
	add.s32 	%r159, %r159, %r12;
	add.s32 	%r158, %r158, %r12;
	add.s32 	%r157, %r157, %r12;
	add.s32 	%r156, %r156, %r12;
	setp.ne.s32 	%p6, %r172, 0;
	mov.u32 	%r174, %r7;
	@%p6 bra 	$L__BB0_6;
$L__BB0_7:
	setp.eq.s32 	%p7, %r5, 0;
	@%p7 bra 	$L__BB0_15;
	add.s32 	%r125, %r5, -1;
	setp.lt.u32 	%p8, %r125, 3;
	@%p8 bra 	$L__BB0_10;
	mad.lo.s32 	%r126, %r174, %r90, %r20;
	mad.lo.s32 	%r127, %r126, %r91, %r32;
	mul.wide.s32 	%rd38, %r127, 4;
	add.s64 	%rd39, %rd2, %rd38;
	ld.global.f32 	%f43, [%rd39];
	mad.lo.s32 	%r128, %r174, %r93, %r33;
	mul.wide.u32 	%rd40, %r128, 4;
	add.s64 	%rd41, %rd1, %rd40;
	ld.global.f32 	%f44, [%rd41];
	fma.rn.f32 	%f45, %f43, %f44, %f72;
	add.s32 	%r129, %r126, %r90;
	mad.lo.s32 	%r130, %r129, %r91, %r32;
	mul.wide.s32 	%rd42, %r130, 4;
	add.s64 	%rd43, %rd2, %rd42;
	ld.global.f32 	%f46, [%rd43];
	add.s32 	%r131, %r128, %r93;
	mul.wide.u32 	%rd44, %r131, 4;
	add.s64 	%rd45, %rd1, %rd44;
	ld.global.f32 	%f47, [%rd45];
	fma.rn.f32 	%f48, %f46, %f47, %f45;
	add.s32 	%r132, %r129, %r90;
	mad.lo.s32 	%r133, %r132, %r91, %r32;
	mul.wide.s32 	%rd46, %r133, 4;
	add.s64 	%rd47, %rd2, %rd46;
	ld.global.f32 	%f49, [%rd47];
	add.s32 	%r134, %r131, %r93;
	mul.wide.u32 	%rd48, %r134, 4;
	add.s64 	%rd49, %rd1, %rd48;
	ld.global.f32 	%f50, [%rd49];
	fma.rn.f32 	%f51, %f49, %f50, %f48;
	add.s32 	%r135, %r132, %r90;
	mad.lo.s32 	%r136, %r135, %r91, %r32;
	mul.wide.s32 	%rd50, %r136, 4;
	add.s64 	%rd51, %rd2, %rd50;
	ld.global.f32 	%f52, [%rd51];
	add.s32 	%r137, %r134, %r93;
	mul.wide.u32 	%rd52, %r137, 4;
	add.s64 	%rd53, %rd1, %rd52;
	ld.global.f32 	%f53, [%rd53];
	fma.rn.f32 	%f72, %f52, %f53, %f51;
	add.s32 	%r174, %r174, 4;
$L__BB0_10:
	setp.eq.s32 	%p9, %r6, 0;
	@%p9 bra 	$L__BB0_15;
	setp.eq.s32 	%p10, %r6, 1;
	@%p10 bra 	$L__BB0_13;
	mad.lo.s32 	%r138, %r174, %r90, %r20;
	mad.lo.s32 	%r139, %r138, %r91, %r32;
	mul.wide.s32 	%rd54, %r139, 4;
	add.s64 	%rd55, %rd2, %rd54;
	ld.global.f32 	%f55, [%rd55];
	mad.lo.s32 	%r140, %r174, %r93, %r33;
	mul.wide.u32 	%rd56, %r140, 4;
	add.s64 	%rd57, %rd1, %rd56;
	ld.global.f32 	%f56, [%rd57];
	fma.rn.f32 	%f57, %f55, %f56, %f72;
	add.s32 	%r141, %r138, %r90;
	mad.lo.s32 	%r142, %r141, %r91, %r32;
	mul.wide.s32 	%rd58, %r142, 4;
	add.s64 	%rd59, %rd2, %rd58;
	ld.global.f32 	%f58, [%rd59];
	add.s32 	%r143, %r140, %r93;
	mul.wide.u32 	%rd60, %r143, 4;
	add.s64 	%rd61, %rd1, %rd60;
	ld.global.f32 	%f59, [%rd61];
	fma.rn.f32 	%f72, %f58, %f59, %f57;
	add.s32 	%r174, %r174, 2;
$L__BB0_13:
	setp.eq.s32 	%p11, %r8, 0;
	@%p11 bra 	$L__BB0_15;
	mad.lo.s32 	%r144, %r174, %r90, %r20;
	mad.lo.s32 	%r145, %r144, %r91, %r32;
	mul.wide.s32 	%rd62, %r145, 4;
	add.s64 	%rd63, %rd2, %rd62;
	ld.global.f32 	%f60, [%rd63];
	mad.lo.s32 	%r146, %r174, %r93, %r33;
	mul.wide.u32 	%rd64, %r146, 4;
	add.s64 	%rd65, %rd1, %rd64;
	ld.global.f32 	%f61, [%rd65];
	fma.rn.f32 	%f72, %f60, %f61, %f72;
$L__BB0_15:
	add.s32 	%r155, %r155, 1;
	setp.ne.s32 	%p12, %r155, %r92;
	@%p12 bra 	$L__BB0_4;
	add.s32 	%r154, %r154, 1;
	setp.ne.s32 	%p13, %r154, %r92;
	@%p13 bra 	$L__BB0_3;
$L__BB0_17:
	ld.param.u32 	%r153, [_Z16Submanifold_convPfS_S_iiiiiii_param_9];
	add.s32 	%r147, %r153, %r3;
	shl.b32 	%r148, %r153, 1;
	add.s32 	%r149, %r148, %r94;
	add.s32 	%r150, %r153, %r4;
	mad.lo.s32 	%r151, %r149, %r147, %r150;
	mul.wide.s32 	%rd66, %r151, 4;
	add.s64 	%rd67, %rd2, %rd66;
	ld.global.f32 	%f62, [%rd67];
	setp.eq.f32 	%p14, %f62, 0f00000000;
	@%p14 bra 	$L__BB0_19;
	ld.param.u64 	%rd71, [_Z16Submanifold_convPfS_S_iiiiiii_param_2];
	mad.lo.s32 	%r152, %r94, %r3, %r4;
	cvta.to.global.u64 	%rd68, %rd71;
	mul.wide.s32 	%rd69, %r152, 4;
	add.s64 	%rd70, %rd68, %rd69;
	st.global.f32 	[%rd70], %f72;
$L__BB0_19:
	ret;

}


// ===== COMPILED SASS (sm_100) =====

	.target	sm_100

	.elftype	@"ET_EXEC"


//--------------------- .note.nv.tkinfo           --------------------------
	.section	.note.nv.tkinfo,"",@"SHT_NOTE"
	.sectionflags	@"SHF_NOTE_NV_TKINFO"
	.tkinfo
        /*0018*/ 	.word	0x00000002
        /*0030*/ 	.string	""
        /*0030*/ 	.string	"ptxas"
        /*0030*/ 	.string	"Cuda compilation tools, release 13.0, V13.0.88"
        /*0030*/ 	.string	"Build cuda_13.0.r13.0/compiler.36424714_0"
        /*0030*/ 	.string	"-arch sm_100 -m 64 "



//--------------------- .note.nv.cuinfo           --------------------------
	.section	.note.nv.cuinfo,"",@"SHT_NOTE"
	.sectionflags	@"SHF_NOTE_NV_CUINFO"
        /*0018*/ 	.short	0x0002
        /*001a*/ 	.short	0x0064
        /*001c*/ 	.short	0x0082
	.zero		2


//--------------------- .nv.info                  --------------------------
	.section	.nv.info,"",@"SHT_CUDA_INFO"
	.align	4


	//----- nvinfo : EIATTR_REGCOUNT
	.align		4
        /*0000*/ 	.byte	0x04, 0x2f
        /*0002*/ 	.short	(.L_1 - .L_0)
	.align		4
.L_0:
        /*0004*/ 	.word	index@(_Z16Submanifold_convPfS_S_iiiiiii)
        /*0008*/ 	.word	0x00000020


	//----- nvinfo : EIATTR_FRAME_SIZE
	.align		4
.L_1:
        /*000c*/ 	.byte	0x04, 0x11
        /*000e*/ 	.short	(.L_3 - .L_2)
	.align		4
.L_2:
        /*0010*/ 	.word	index@(_Z16Submanifold_convPfS_S_iiiiiii)
        /*0014*/ 	.word	0x00000000


	//----- nvinfo : EIATTR_MIN_STACK_SIZE
	.align		4
.L_3:
        /*0018*/ 	.byte	0x04, 0x12
        /*001a*/ 	.short	(.L_5 - .L_4)
	.align		4
.L_4:
        /*001c*/ 	.word	index@(_Z16Submanifold_convPfS_S_iiiiiii)
        /*0020*/ 	.word	0x00000000
.L_5:


//--------------------- .nv.compat                --------------------------
	.section	.nv.compat,"",@"SHT_CUDA_COMPAT_INFO"
	.align	4
        /*0000*/ 	.byte	0x02, 0x09, 0x00, 0x00, 0x02, 0x02, 0x01, 0x00, 0x02, 0x05, 0x05, 0x00, 0x03, 0x07, 0x01, 0x01
        /*0010*/ 	.byte	0x02, 0x03, 0x00, 0x00, 0x02, 0x06, 0x01, 0x00, 0x04, 0x0b, 0x08, 0x00, 0x09, 0x00, 0x00, 0x00
        /*0020*/ 	.byte	0x00, 0x00, 0x00, 0x00


//--------------------- .nv.info._Z16Submanifold_convPfS_S_iiiiiii --------------------------
	.section	.nv.info._Z16Submanifold_convPfS_S_iiiiiii,"",@"SHT_CUDA_INFO"
	.sectionflags	@""
	.align	4


	//----- nvinfo : EIATTR_CUDA_API_VERSION
	.align		4
        /*0000*/ 	.byte	0x04, 0x37
        /*0002*/ 	.short	(.L_7 - .L_6)
.L_6:
        /*0004*/ 	.word	0x00000082


	//----- nvinfo : EIATTR_KPARAM_INFO
	.align		4
.L_7:
        /*0008*/ 	.byte	0x04, 0x17
        /*000a*/ 	.short	(.L_9 - .L_8)
.L_8:
        /*000c*/ 	.word	0x00000000
        /*0010*/ 	.short	0x0009
        /*0012*/ 	.short	0x0030
        /*0014*/ 	.byte	0x00, 0xf0, 0x11, 0x00


	//----- nvinfo : EIATTR_KPARAM_INFO
	.align		4
.L_9:
        /*0018*/ 	.byte	0x04, 0x17
        /*001a*/ 	.short	(.L_11 - .L_10)
.L_10:
        /*001c*/ 	.word	0x00000000
        /*0020*/ 	.short	0x0008
        /*0022*/ 	.short	0x002c
        /*0024*/ 	.byte	0x00, 0xf0, 0x11, 0x00


	//----- nvinfo : EIATTR_KPARAM_INFO
	.align		4
.L_11:
        /*0028*/ 	.byte	0x04, 0x17
        /*002a*/ 	.short	(.L_13 - .L_12)
.L_12:
        /*002c*/ 	.word	0x00000000
        /*0030*/ 	.short	0x0007
        /*0032*/ 	.short	0x0028
        /*0034*/ 	.byte	0x00, 0xf0, 0x11, 0x00


	//----- nvinfo : EIATTR_KPARAM_INFO
	.align		4
.L_13:
        /*0038*/ 	.byte	0x04, 0x17
        /*003a*/ 	.short	(.L_15 - .L_14)
.L_14:
        /*003c*/ 	.word	0x00000000
        /*0040*/ 	.short	0x0006
        /*0042*/ 	.short	0x0024
        /*0044*/ 	.byte	0x00, 0xf0, 0x11, 0x00


	//----- nvinfo : EIATTR_KPARAM_INFO
	.align		4
.L_15:
        /*0048*/ 	.byte	0x04, 0x17
        /*004a*/ 	.short	(.L_17 - .L_16)
.L_16:
        /*004c*/ 	.word	0x00000000
        /*0050*/ 	.short	0x0005
        /*0052*/ 	.short	0x0020
        /*0054*/ 	.byte	0x00, 0xf0, 0x11, 0x00


	//----- nvinfo : EIATTR_KPARAM_INFO
	.align		4
.L_17:
        /*0058*/ 	.byte	0x04, 0x17
        /*005a*/ 	.short	(.L_19 - .L_18)
.L_18:
        /*005c*/ 	.word	0x00000000
        /*0060*/ 	.short	0x0004
        /*0062*/ 	.short	0x001c
        /*0064*/ 	.byte	0x00, 0xf0, 0x11, 0x00


	//----- nvinfo : EIATTR_KPARAM_INFO
	.align		4
.L_19:
        /*0068*/ 	.byte	0x04, 0x17
        /*006a*/ 	.short	(.L_21 - .L_20)
.L_20:
        /*006c*/ 	.word	0x00000000
        /*0070*/ 	.short	0x0003
        /*0072*/ 	.short	0x0018
        /*0074*/ 	.byte	0x00, 0xf0, 0x11, 0x00


	//----- nvinfo : EIATTR_KPARAM_INFO
	.align		4
.L_21:
        /*0078*/ 	.byte	0x04, 0x17
        /*007a*/ 	.short	(.L_23 - .L_22)
.L_22:
        /*007c*/ 	.word	0x00000000
        /*0080*/ 	.short	0x0002
        /*0082*/ 	.short	0x0010
        /*0084*/ 	.byte	0x00, 0xf5, 0x21, 0x00


	//----- nvinfo : EIATTR_KPARAM_INFO
	.align		4
.L_23:
        /*0088*/ 	.byte	0x04, 0x17
        /*008a*/ 	.short	(.L_25 - .L_24)
.L_24:
        /*008c*/ 	.word	0x00000000
        /*0090*/ 	.short	0x0001
        /*0092*/ 	.short	0x0008
        /*0094*/ 	.byte	0x00, 0xf5, 0x21, 0x00


	//----- nvinfo : EIATTR_KPARAM_INFO
	.align		4
.L_25:
        /*0098*/ 	.byte	0x04, 0x17
        /*009a*/ 	.short	(.L_27 - .L_26)
.L_26:
        /*009c*/ 	.word	0x00000000
        /*00a0*/ 	.short	0x0000
        /*00a2*/ 	.short	0x0000
        /*00a4*/ 	.byte	0x00, 0xf5, 0x21, 0x00


	//----- nvinfo : EIATTR_SPARSE_MMA_MASK
	.align		4
.L_27:
        /*00a8*/ 	.byte	0x03, 0x50
        /*00aa*/ 	.short	0x0000


	//----- nvinfo : EIATTR_MAXREG_COUNT
	.align		4
        /*00ac*/ 	.byte	0x03, 0x1b
        /*00ae*/ 	.short	0x00ff


	//----- nvinfo : EIATTR_MERCURY_ISA_VERSION
	.align		4
        /*00b0*/ 	.byte	0x03, 0x5f
        /*00b2*/ 	.short	0x0101


	//----- nvinfo : EIATTR_VRC_CTA_INIT_COUNT
	.align		4
        /*00b4*/ 	.byte	0x02, 0x4a
	.zero		1
	.zero		1


	//----- nvinfo : EIATTR_EXIT_INSTR_OFFSETS
	.align		4
        /*00b8*/ 	.byte	0x04, 0x1c
        /*00ba*/ 	.short	(.L_29 - .L_28)


	//   ....[0]....
.L_28:
        /*00bc*/ 	.word	0x000000d0


	//   ....[1]....
        /*00c0*/ 	.word	0x00001210


	//   ....[2]....
        /*00c4*/ 	.word	0x00001260


	//----- nvinfo : EIATTR_CBANK_PARAM_SIZE
	.align		4
.L_29:
        /*00c8*/ 	.byte	0x03, 0x19
        /*00ca*/ 	.short	0x0034


	//----- nvinfo : EIATTR_PARAM_CBANK
	.align		4
        /*00cc*/ 	.byte	0x04, 0x0a
        /*00ce*/ 	.short	(.L_31 - .L_30)
	.align		4
.L_30:
        /*00d0*/ 	.word	index@(.nv.constant0._Z16Submanifold_convPfS_S_iiiiiii)
        /*00d4*/ 	.short	0x0380
        /*00d6*/ 	.short	0x0034


	//----- nvinfo : EIATTR_SW_WAR
	.align		4
.L_31:
        /*00d8*/ 	.byte	0x04, 0x36
        /*00da*/ 	.short	(.L_33 - .L_32)
.L_32:
        /*00dc*/ 	.word	0x00000008
.L_33:


//--------------------- .nv.callgraph             --------------------------
	.section	.nv.callgraph,"",@"SHT_CUDA_CALLGRAPH"
	.align	4
	.sectionentsize	8
	.align		4
        /*0000*/ 	.word	0x00000000
	.align		4
        /*0004*/ 	.word	0xffffffff
	.align		4
        /*0008*/ 	.word	0x00000000
	.align		4
        /*000c*/ 	.word	0xfffffffe
	.align		4
        /*0010*/ 	.word	0x00000000
	.align		4
        /*0014*/ 	.word	0xfffffffd
	.align		4
        /*0018*/ 	.word	0x00000000
	.align		4
        /*001c*/ 	.word	0xfffffffc


//--------------------- .text._Z16Submanifold_convPfS_S_iiiiiii --------------------------
	.section	.text._Z16Submanifold_convPfS_S_iiiiiii,"ax",@progbits
	.align	128
        .global         _Z16Submanifold_convPfS_S_iiiiiii
        .type           _Z16Submanifold_convPfS_S_iiiiiii,@function
        .size           _Z16Submanifold_convPfS_S_iiiiiii,(.L_x_8 - _Z16Submanifold_convPfS_S_iiiiiii)
        .other          _Z16Submanifold_convPfS_S_iiiiiii,@"STO_CUDA_ENTRY STV_DEFAULT"
_Z16Submanifold_convPfS_S_iiiiiii:
.text._Z16Submanifold_convPfS_S_iiiiiii:
[----:B------:R-:W-:Y:S01]  /*0000*/  LDC R1, c[0x0][0x37c] ;  /* 0x0000df00ff017b82 */ /* 0x000fe20000000800 */
[----:B------:R-:W0:Y:S07]  /*0010*/  S2R R3, SR_TID.X ;  /* 0x0000000000037919 */ /* 0x000e2e0000002100 */
[----:B------:R-:W1:Y:S01]  /*0020*/  S2UR UR7, SR_CTAID.Y ;  /* 0x00000000000779c3 */ /* 0x000e620000002600 */
[----:B------:R-:W1:Y:S01]  /*0030*/  LDCU UR4, c[0x0][0x364] ;  /* 0x00006c80ff0477ac */ /* 0x000e620008000800 */
[----:B------:R-:W2:Y:S01]  /*0040*/  S2R R5, SR_TID.Y ;  /* 0x0000000000057919 */ /* 0x000ea20000002200 */
[----:B------:R-:W3:Y:S05]  /*0050*/  LDCU.64 UR8, c[0x0][0x3a8] ;  /* 0x00007500ff0877ac */ /* 0x000eea0008000a00 */
[----:B------:R-:W0:Y:S08]  /*0060*/  S2UR UR5, SR_CTAID.X ;  /* 0x00000000000579c3 */ /* 0x000e300000002500 */
[----:B------:R-:W0:Y:S01]  /*0070*/  LDC R0, c[0x0][0x360] ;  /* 0x0000d800ff007b82 */ /* 0x000e220000000800 */
[----:B-1----:R-:W-:Y:S01]  /*0080*/  UIMAD UR7, UR7, UR4, URZ ;  /* 0x00000004070772a4 */ /* 0x002fe2000f8e02ff */
[----:B0-----:R-:W-:-:S05]  /*0090*/  IMAD R0, R0, UR5, R3 ;  /* 0x0000000500007c24 */ /* 0x001fca000f8e0203 */
[----:B--2---:R-:W-:Y:S02]  /*00a0*/  IADD3 R3, PT, PT, R5, UR7, RZ ;  /* 0x0000000705037c10 */ /* 0x004fe4000fffe0ff */
[----:B---3--:R-:W-:-:S04]  /*00b0*/  ISETP.GE.AND P0, PT, R0, UR9, PT ;  /* 0x0000000900007c0c */ /* 0x008fc8000bf06270 */
[----:B------:R-:W-:-:S13]  /*00c0*/  ISETP.GE.OR P0, PT, R3, UR8, P0 ;  /* 0x0000000803007c0c */ /* 0x000fda0008706670 */
[----:B------:R-:W-:Y:S05]  /*00d0*/  @P0 EXIT ;  /* 0x000000000000094d */ /* 0x000fea0003800000 */
[----:B------:R-:W0:Y:S01]  /*00e0*/  LDCU.64 UR4, c[0x0][0x3a0] ;  /* 0x00007400ff0477ac */ /* 0x000e220008000a00 */
[----:B------:R-:W-:Y:S01]  /*00f0*/  HFMA2 R18, -RZ, RZ, 0, 0 ;  /* 0x00000000ff127431 */ /* 0x000fe200000001ff */
[----:B------:R-:W1:Y:S01]  /*0100*/  LDCU.64 UR20, c[0x0][0x358] ;  /* 0x00006b00ff1477ac */ /* 0x000e620008000a00 */
[----:B0-----:R-:W-:-:S04]  /*0110*/  UISETP.LT.AND UP0, UPT, UR4, UR5, UPT ;  /* 0x000000050400728c */ /* 0x001fc8000bf01270 */
[----:B------:R-:W-:-:S04]  /*0120*/  USEL UR4, UR4, UR5, UP0 ;  /* 0x0000000504047287 */ /* 0x000fc80008000000 */
[----:B------:R-:W-:-:S09]  /*0130*/  UISETP.GE.AND UP0, UPT, UR4, 0x1, UPT ;  /* 0x000000010400788c */ /* 0x000fd2000bf06270 */
[----:B-1----:R-:W-:Y:S05]  /*0140*/  BRA.U !UP0, `(.L_x_0) ;  /* 0x0000001108087547 */ /* 0x002fea000b800000 */
[----:B------:R-:W0:Y:S01]  /*0150*/  LDC.64 R6, c[0x0][0x398] ;  /* 0x0000e600ff067b82 */ /* 0x000e220000000a00 */
[----:B------:R-:W-:Y:S01]  /*0160*/  MOV R18, RZ ;  /* 0x000000ff00127202 */ /* 0x000fe20000000f00 */
[----:B------:R-:W-:Y:S02]  /*0170*/  ULOP3.LUT UR22, UR5, 0x3, URZ, 0xc0, !UPT ;  /* 0x0000000305167892 */ /* 0x000fe4000f8ec0ff */
[----:B------:R-:W-:Y:S01]  /*0180*/  ULOP3.LUT UR8, UR5, 0x7ffffff8, URZ, 0xc0, !UPT ;  /* 0x7ffffff805087892 */ /* 0x000fe2000f8ec0ff */
[----:B------:R-:W-:Y:S01]  /*0190*/  UMOV UR4, URZ ;  /* 0x000000ff00047c82 */ /* 0x000fe20008000000 */
[C---:B0-----:R-:W-:Y:S01]  /*01a0*/  IADD3 R4, PT, PT, R6.reuse, UR7, R5 ;  /* 0x0000000706047c10 */ /* 0x041fe2000fffe005 */
[----:B------:R-:W-:-:S09]  /*01b0*/  IMAD R5, R6, R7, RZ ;  /* 0x0000000706057224 */ /* 0x000fd200078e02ff */
.L_x_6:
[----:B------:R-:W0:Y:S01]  /*01c0*/  LDC R2, c[0x0][0x398] ;  /* 0x0000e600ff027b82 */ /* 0x000e220000000800 */
[----:B------:R-:W1:Y:S01]  /*01d0*/  LDCU.64 UR10, c[0x0][0x3a0] ;  /* 0x00007400ff0a77ac */ /* 0x000e620008000a00 */
[----:B------:R-:W-:Y:S01]  /*01e0*/  IADD3 R9, PT, PT, R4, UR4, RZ ;  /* 0x0000000404097c10 */ /* 0x000fe2000fffe0ff */
[----:B------:R-:W-:Y:S01]  /*01f0*/  VIADD R7, R3, UR4 ;  /* 0x0000000403077c36 */ /* 0x000fe20008000000 */
[----:B------:R-:W2:Y:S01]  /*0200*/  LDCU UR5, c[0x0][0x39c] ;  /* 0x00007380ff0577ac */ /* 0x000ea20008000800 */
[----:B-1----:R-:W-:Y:S02]  /*0210*/  UIMAD UR23, UR4, UR10, URZ ;  /* 0x0000000a041772a4 */ /* 0x002fe4000f8e02ff */
[--C-:B--2---:R-:W-:Y:S01]  /*0220*/  IMAD R6, R9, UR5, R0.reuse ;  /* 0x0000000509067c24 */ /* 0x104fe2000f8e0200 */
[CC--:B0-----:R-:W-:Y:S01]  /*0230*/  LEA R11, R2.reuse, R3.reuse, 0x1 ;  /* 0x00000003020b7211 */ /* 0x0c1fe200078e08ff */
[C-C-:B------:R-:W-:Y:S01]  /*0240*/  IMAD R17, R2.reuse, 0x5, R3.reuse ;  /* 0x0000000502117824 */ /* 0x140fe200078e0203 */
[C---:B------:R-:W-:Y:S01]  /*0250*/  LEA R15, R2.reuse, R3, 0x2 ;  /* 0x00000003020f7211 */ /* 0x040fe200078e10ff */
[C-C-:B------:R-:W-:Y:S01]  /*0260*/  IMAD R19, R2.reuse, 0x6, R3.reuse ;  /* 0x0000000602137824 */ /* 0x140fe200078e0203 */
[----:B------:R-:W-:Y:S01]  /*0270*/  IADD3 R11, PT, PT, R11, UR4, RZ ;  /* 0x000000040b0b7c10 */ /* 0x000fe2000fffe0ff */
[C-C-:B------:R-:W-:Y:S01]  /*0280*/  IMAD R21, R2.reuse, 0x7, R3.reuse ;  /* 0x0000000702157824 */ /* 0x140fe200078e0203 */
[----:B------:R-:W-:Y:S01]  /*0290*/  IADD3 R17, PT, PT, R17, UR4, RZ ;  /* 0x0000000411117c10 */ /* 0x000fe2000fffe0ff */
[----:B------:R-:W-:Y:S01]  /*02a0*/  IMAD R13, R2, 0x3, R3 ;  /* 0x00000003020d7824 */ /* 0x000fe200078e0203 */
[----:B------:R-:W-:Y:S01]  /*02b0*/  IADD3 R15, PT, PT, R15, UR4, RZ ;  /* 0x000000040f0f7c10 */ /* 0x000fe2000fffe0ff */
[--C-:B------:R-:W-:Y:S01]  /*02c0*/  IMAD R10, R11, UR5, R0.reuse ;  /* 0x000000050b0a7c24 */ /* 0x100fe2000f8e0200 */
[----:B------:R-:W-:Y:S01]  /*02d0*/  IADD3 R19, PT, PT, R19, UR4, RZ ;  /* 0x0000000413137c10 */ /* 0x000fe2000fffe0ff */
[----:B------:R-:W-:Y:S01]  /*02e0*/  VIADD R13, R13, UR4 ;  /* 0x000000040d0d7c36 */ /* 0x000fe20008000000 */
[----:B------:R-:W-:Y:S01]  /*02f0*/  IADD3 R21, PT, PT, R21, UR4, RZ ;  /* 0x0000000415157c10 */ /* 0x000fe2000fffe0ff */
[----:B------:R-:W-:Y:S01]  /*0300*/  UIADD3 UR4, UPT, UPT, UR4, 0x1, URZ ;  /* 0x0000000104047890 */ /* 0x000fe2000fffe0ff */
[--C-:B------:R-:W-:Y:S01]  /*0310*/  IMAD R8, R7, UR5, R0.reuse ;  /* 0x0000000507087c24 */ /* 0x100fe2000f8e0200 */
[----:B------:R-:W-:Y:S01]  /*0320*/  UIADD3 UR9, UPT, UPT, UR23, UR11, URZ ;  /* 0x0000000b17097290 */ /* 0x000fe2000fffe0ff */
[--C-:B------:R-:W-:Y:S01]  /*0330*/  IMAD R11, R13, UR5, R0.reuse ;  /* 0x000000050d0b7c24 */ /* 0x100fe2000f8e0200 */
[----:B------:R-:W-:Y:S01]  /*0340*/  UISETP.NE.AND UP0, UPT, UR4, UR10, UPT ;  /* 0x0000000a0400728c */ /* 0x000fe2000bf05270 */
[----:B------:R-:W-:-:S02]  /*0350*/  IMAD R9, R17, UR5, R0 ;  /* 0x0000000511097c24 */ /* 0x000fc4000f8e0200 */
[--C-:B------:R-:W-:Y:S02]  /*0360*/  IMAD R12, R15, UR5, R0.reuse ;  /* 0x000000050f0c7c24 */ /* 0x100fe4000f8e0200 */
[--C-:B------:R-:W-:Y:S02]  /*0370*/  IMAD R13, R19, UR5, R0.reuse ;  /* 0x00000005130d7c24 */ /* 0x100fe4000f8e0200 */
[----:B------:R-:W-:Y:S01]  /*0380*/  IMAD R22, R21, UR5, R0 ;  /* 0x0000000515167c24 */ /* 0x000fe2000f8e0200 */
[----:B------:R-:W-:-:S06]  /*0390*/  UMOV UR5, URZ ;  /* 0x000000ff00057c82 */ /* 0x000fcc0008000000 */
.L_x_5:
[----:B------:R-:W0:Y:S01]  /*03a0*/  LDCU UR10, c[0x0][0x3a4] ;  /* 0x00007480ff0a77ac */ /* 0x000e220008000800 */
[----:B------:R-:W-:Y:S01]  /*03b0*/  UMOV UR6, URZ ;  /* 0x000000ff00067c82 */ /* 0x000fe20008000000 */
[----:B0-----:R-:W-:-:S09]  /*03c0*/  UISETP.GE.U32.AND UP1, UPT, UR10, 0x8, UPT ;  /* 0x000000080a00788c */ /* 0x001fd2000bf26070 */
[----:B------:R-:W-:Y:S05]  /*03d0*/  BRA.U !UP1, `(.L_x_1) ;  /* 0x0000000509b07547 */ /* 0x000fea000b800000 */
[----:B------:R-:W-:Y:S01]  /*03e0*/  ULEA UR6, UR10, UR23, 0x1 ;  /* 0x000000170a067291 */ /* 0x000fe2000f8e08ff */
[----:B------:R-:W-:Y:S01]  /*03f0*/  IADD3 R2, PT, PT, R6, UR5, RZ ;  /* 0x0000000506027c10 */ /* 0x000fe2000fffe0ff */
[----:B------:R-:W-:Y:S01]  /*0400*/  UIMAD UR11, UR10, 0x3, UR23 ;  /* 0x000000030a0b78a4 */ /* 0x000fe2000f8e0217 */
[----:B------:R-:W-:Y:S01]  /*0410*/  VIADD R24, R10, UR5 ;  /* 0x000000050a187c36 */ /* 0x000fe20008000000 */
[----:B------:R-:W-:Y:S01]  /*0420*/  ULEA UR12, UR10, UR23, 0x2 ;  /* 0x000000170a0c7291 */ /* 0x000fe2000f8e10ff */
[----:B------:R-:W-:Y:S01]  /*0430*/  IADD3 R26, PT, PT, R11, UR5, RZ ;  /* 0x000000050b1a7c10 */ /* 0x000fe2000fffe0ff */
[----:B------:R-:W-:Y:S01]  /*0440*/  UIMAD UR13, UR10, 0x5, UR23 ;  /* 0x000000050a0d78a4 */ /* 0x000fe2000f8e0217 */
[----:B------:R-:W-:Y:S01]  /*0450*/  IADD3 R28, PT, PT, R12, UR5, RZ ;  /* 0x000000050c1c7c10 */ /* 0x000fe2000fffe0ff */
[----:B------:R-:W-:Y:S01]  /*0460*/  UIMAD UR14, UR10, 0x6, UR23 ;  /* 0x000000060a0e78a4 */ /* 0x000fe2000f8e0217 */
[----:B------:R-:W-:Y:S01]  /*0470*/  IADD3 R23, PT, PT, R9, UR5, RZ ;  /* 0x0000000509177c10 */ /* 0x000fe2000fffe0ff */
[----:B------:R-:W-:Y:S01]  /*0480*/  UIMAD UR15, UR10, 0x7, UR23 ;  /* 0x000000070a0f78a4 */ /* 0x000fe2000f8e0217 */
[----:B------:R-:W-:Y:S01]  /*0490*/  IADD3 R25, PT, PT, R13, UR5, RZ ;  /* 0x000000050d197c10 */ /* 0x000fe2000fffe0ff */
[----:B------:R-:W-:Y:S01]  /*04a0*/  VIADD R27, R22, UR5 ;  /* 0x00000005161b7c36 */ /* 0x000fe20008000000 */
[----:B------:R-:W-:Y:S01]  /*04b0*/  IADD3 R29, PT, PT, R8, UR5, RZ ;  /* 0x00000005081d7c10 */ /* 0x000fe2000fffe0ff */
[----:B------:R-:W-:-:S02]  /*04c0*/  UIADD3 UR26, UPT, UPT, -UR8, URZ, URZ ;  /* 0x000000ff081a7290 */ /* 0x000fc4000fffe1ff */
[----:B------:R-:W-:Y:S02]  /*04d0*/  UIADD3 UR24, UPT, UPT, UR9, UR5, URZ ;  /* 0x0000000509187290 */ /* 0x000fe4000fffe0ff */
[----:B------:R-:W-:Y:S01]  /*04e0*/  UIADD3 UR25, UPT, UPT, UR23, UR5, URZ ;  /* 0x0000000517197290 */ /* 0x000fe2000fffe0ff */
[----:B------:R-:W0:Y:S01]  /*04f0*/  LDCU.128 UR16, c[0x0][0x380] ;  /* 0x00007000ff1077ac */ /* 0x000e220008000c00 */
[----:B------:R-:W-:Y:S02]  /*0500*/  UIADD3 UR6, UPT, UPT, UR6, UR5, URZ ;  /* 0x0000000506067290 */ /* 0x000fe4000fffe0ff */
[----:B------:R-:W-:Y:S02]  /*0510*/  UIADD3 UR11, UPT, UPT, UR11, UR5, URZ ;  /* 0x000000050b0b7290 */ /* 0x000fe4000fffe0ff */
[----:B------:R-:W-:Y:S02]  /*0520*/  UIADD3 UR12, UPT, UPT, UR12, UR5, URZ ;  /* 0x000000050c0c7290 */ /* 0x000fe4000fffe0ff */
[----:B------:R-:W-:-:S02]  /*0530*/  UIADD3 UR13, UPT, UPT, UR13, UR5, URZ ;  /* 0x000000050d0d7290 */ /* 0x000fc4000fffe0ff */
[----:B------:R-:W-:Y:S02]  /*0540*/  UIADD3 UR14, UPT, UPT, UR14, UR5, URZ ;  /* 0x000000050e0e7290 */ /* 0x000fe4000fffe0ff */
[----:B------:R-:W-:-:S12]  /*0550*/  UIADD3 UR15, UPT, UPT, UR15, UR5, URZ ;  /* 0x000000050f0f7290 */ /* 0x000fd8000fffe0ff */
.L_x_2:
[----:B------:R-:W-:Y:S01]  /*0560*/  HFMA2 R16, -RZ, RZ, 0, 2.384185791015625e-07 ;  /* 0x00000004ff107431 */ /* 0x000fe200000001ff */
[----:B0-----:R-:W-:-:S06]  /*0570*/  UIMAD.WIDE.U32 UR28, UR25, 0x4, UR18 ;  /* 0x00000004191c78a5 */ /* 0x001fcc000f8e0012 */
[----:B------:R-:W-:Y:S02]  /*0580*/  MOV R14, UR28 ;  /* 0x0000001c000e7c02 */ /* 0x000fe40008000f00 */
[----:B------:R-:W-:Y:S01]  /*0590*/  MOV R15, UR29 ;  /* 0x0000001d000f7c02 */ /* 0x000fe20008000f00 */
[----:B------:R-:W-:-:S04]  /*05a0*/  IMAD.WIDE R16, R29, R16, UR16 ;  /* 0x000000101d107e25 */ /* 0x000fc8000f8e0210 */
[----:B------:R-:W2:Y:S04]  /*05b0*/  LDG.E R14, desc[UR20][R14.64] ;  /* 0x000000140e0e7981 */ /* 0x000ea8000c1e1900 */
[----:B------:R-:W2:Y:S01]  /*05c0*/  LDG.E R17, desc[UR20][R16.64] ;  /* 0x0000001410117981 */ /* 0x000ea2000c1e1900 */
[----:B------:R-:W-:Y:S01]  /*05d0*/  UIMAD.WIDE.U32 UR28, UR24, 0x4, UR18 ;  /* 0x00000004181c78a5 */ /* 0x000fe2000f8e0012 */
[----:B------:R-:W-:-:S04]  /*05e0*/  IMAD.MOV.U32 R21, RZ, RZ, 0x4 ;  /* 0x00000004ff157424 */ /* 0x000fc800078e00ff */
[----:B------:R-:W-:Y:S01]  /*05f0*/  IMAD.WIDE R20, R2, R21, UR16 ;  /* 0x0000001002147e25 */ /* 0x000fe2000f8e0215 */
[----:B------:R-:W-:-:S05]  /*0600*/  MOV R19, UR29 ;  /* 0x0000001d00137c02 */ /* 0x000fca0008000f00 */
[----:B------:R-:W3:Y:S01]  /*0610*/  LDG.E R21, desc[UR20][R20.64] ;  /* 0x0000001414157981 */ /* 0x000ee2000c1e1900 */
[----:B--2---:R-:W-:Y:S01]  /*0620*/  FFMA R14, R17, R14, R18 ;  /* 0x0000000e110e7223 */ /* 0x004fe20000000012 */
[----:B------:R-:W-:-:S06]  /*0630*/  MOV R18, UR28 ;  /* 0x0000001c00127c02 */ /* 0x000fcc0008000f00 */
[----:B------:R-:W3:Y:S01]  /*0640*/  LDG.E R18, desc[UR20][R18.64] ;  /* 0x0000001412127981 */ /* 0x000ee2000c1e1900 */
[----:B------:R-:W-:Y:S01]  /*0650*/  UIMAD.WIDE.U32 UR28, UR6, 0x4, UR18 ;  /* 0x00000004061c78a5 */ /* 0x000fe2000f8e0012 */
[----:B------:R-:W-:-:S05]  /*0660*/  MOV R17, 0x4 ;  /* 0x0000000400117802 */ /* 0x000fca0000000f00 */
[----:B------:R-:W-:-:S04]  /*0670*/  IMAD.WIDE R16, R24, R17, UR16 ;  /* 0x0000001018107e25 */ /* 0x000fc8000f8e0211 */
[----:B------:R-:W-:Y:S02]  /*0680*/  IMAD.U32 R15, RZ, RZ, UR29 ;  /* 0x0000001dff0f7e24 */ /* 0x000fe4000f8e00ff */
[----:B------:R-:W2:Y:S01]  /*0690*/  LDG.E R17, desc[UR20][R16.64] ;  /* 0x0000001410117981 */ /* 0x000ea2000c1e1900 */
[----:B---3--:R-:W-:Y:S01]  /*06a0*/  FFMA R18, R21, R18, R14 ;  /* 0x0000001215127223 */ /* 0x008fe2000000000e */
[----:B------:R-:W-:-:S06]  /*06b0*/  MOV R14, UR28 ;  /* 0x0000001c000e7c02 */ /* 0x000fcc0008000f00 */
[----:B------:R-:W2:Y:S01]  /*06c0*/  LDG.E R14, desc[UR20][R14.64] ;  /* 0x000000140e0e7981 */ /* 0x000ea2000c1e1900 */
[----:B------:R-:W-:Y:S01]  /*06d0*/  HFMA2 R21, -RZ, RZ, 0, 2.384185791015625e-07 ;  /* 0x00000004ff157431 */ /* 0x000fe200000001ff */
[----:B------:R-:W-:-:S06]  /*06e0*/  UIMAD.WIDE.U32 UR28, UR11, 0x4, UR18 ;  /* 0x000000040b1c78a5 */ /* 0x000fcc000f8e0012 */
[----:B------:R-:W-:Y:S01]  /*06f0*/  MOV R19, UR29 ;  /* 0x0000001d00137c02 */ /* 0x000fe20008000f00 */
[----:B------:R-:W-:-:S06]  /*0700*/  IMAD.WIDE R20, R26, R21, UR16 ;  /* 0x000000101a147e25 */ /* 0x000fcc000f8e0215 */
[----:B------:R-:W3:Y:S01]  /*0710*/  LDG.E R21, desc[UR20][R20.64] ;  /* 0x0000001414157981 */ /* 0x000ee2000c1e1900 */
[----:B--2---:R-:W-:Y:S01]  /*0720*/  FFMA R14, R17, R14, R18 ;  /* 0x0000000e110e7223 */ /* 0x004fe20000000012 */
[----:B------:R-:W-:-:S06]  /*0730*/  MOV R18, UR28 ;  /* 0x0000001c00127c02 */ /* 0x000fcc0008000f00 */
[----:B------:R-:W3:Y:S01]  /*0740*/  LDG.E R18, desc[UR20][R18.64] ;  /* 0x0000001412127981 */ /* 0x000ee2000c1e1900 */
[----:B------:R-:W-:Y:S01]  /*0750*/  UIMAD.WIDE.U32 UR28, UR12, 0x4, UR18 ;  /* 0x000000040c1c78a5 */ /* 0x000fe2000f8e0012 */
[----:B------:R-:W-:-:S05]  /*0760*/  MOV R17, 0x4 ;  /* 0x0000000400117802 */ /* 0x000fca0000000f00 */
[----:B------:R-:W-:Y:S01]  /*0770*/  IMAD.WIDE R16, R28, R17, UR16 ;  /* 0x000000101c107e25 */ /* 0x000fe2000f8e0211 */
[----:B------:R-:W-:-:S05]  /*0780*/  MOV R15, UR29 ;  /* 0x0000001d000f7c02 */ /* 0x000fca0008000f00 */
[----:B------:R-:W2:Y:S01]  /*0790*/  LDG.E R17, desc[UR20][R16.64] ;  /* 0x0000001410117981 */ /* 0x000ea2000c1e1900 */
[----:B---3--:R-:W-:Y:S01]  /*07a0*/  FFMA R18, R21, R18, R14 ;  /* 0x0000001215127223 */ /* 0x008fe2000000000e */
[----:B------:R-:W-:-:S06]  /*07b0*/  IMAD.U32 R14, RZ, RZ, UR28 ;  /* 0x0000001cff0e7e24 */ /* 0x000fcc000f8e00ff */
        /* <DEDUP_REMOVED lines=10> */
[----:B------:R-:W-:-:S05]  /*0860*/  IMAD.MOV.U32 R16, RZ, RZ, 0x4 ;  /* 0x00000004ff107424 */ /* 0x000fca00078e00ff */
[----:B------:R-:W-:Y:S01]  /*0870*/  MOV R17, UR29 ;  /* 0x0000001d00117c02 */ /* 0x000fe20008000f00 */
[----:B---3--:R-:W-:Y:S01]  /*0880*/  FFMA R18, R21, R18, R14 ;  /* 0x0000001215127223 */ /* 0x008fe2000000000e */
[----:B------:R-:W-:Y:S01]  /*0890*/  IMAD.WIDE R14, R25, R16, UR16 ;  /* 0x00000010190e7e25 */ /* 0x000fe2000f8e0210 */
[----:B------:R-:W-:-:S05]  /*08a0*/  MOV R16, UR28 ;  /* 0x0000001c00107c02 */ /* 0x000fca0008000f00 */
[----:B------:R0:W2:Y:S04]  /*08b0*/  LDG.E R15, desc[UR20][R14.64] ;  /* 0x000000140e0f7981 */ /* 0x0000a8000c1e1900 */
[----:B------:R-:W2:Y:S01]  /*08c0*/  LDG.E R16, desc[UR20][R16.64] ;  /* 0x0000001410107981 */ /* 0x000ea2000c1e1900 */
[----:B------:R-:W-:Y:S01]  /*08d0*/  UIMAD.WIDE.U32 UR28, UR15, 0x4, UR18 ;  /* 0x000000040f1c78a5 */ /* 0x000fe2000f8e0012 */
[----:B0-----:R-:W-:-:S05]  /*08e0*/  MOV R14, 0x4 ;  /* 0x00000004000e7802 */ /* 0x001fca0000000f00 */
[----:B------:R-:W-:Y:S01]  /*08f0*/  IMAD.U32 R21, RZ, RZ, UR29 ;  /* 0x0000001dff157e24 */ /* 0x000fe2000f8e00ff */
[----:B------:R-:W-:-:S06]  /*0900*/  MOV R20, UR28 ;  /* 0x0000001c00147c02 */ /* 0x000fcc0008000f00 */
[----:B------:R-:W3:Y:S01]  /*0910*/  LDG.E R20, desc[UR20][R20.64] ;  /* 0x0000001414147981 */ /* 0x000ee2000c1e1900 */
[----:B--2---:R-:W-:Y:S01]  /*0920*/  FFMA R15, R15, R16, R18 ;  /* 0x000000100f0f7223 */ /* 0x004fe20000000012 */
[----:B------:R-:W-:-:S06]  /*0930*/  IMAD.WIDE R18, R27, R14, UR16 ;  /* 0x000000101b127e25 */ /* 0x000fcc000f8e020e */
[----:B------:R-:W3:Y:S01]  /*0940*/  LDG.E R18, desc[UR20][R18.64] ;  /* 0x0000001412127981 */ /* 0x000ee2000c1e1900 */
[----:B------:R-:W-:-:S04]  /*0950*/  UIADD3 UR26, UPT, UPT, UR26, 0x8, URZ ;  /* 0x000000081a1a7890 */ /* 0x000fc8000fffe0ff */
[----:B------:R-:W-:Y:S01]  /*0960*/  UISETP.NE.AND UP1, UPT, UR26, URZ, UPT ;  /* 0x000000ff1a00728c */ /* 0x000fe2000bf25270 */
[C---:B------:R-:W-:Y:S01]  /*0970*/  LEA R2, R5.reuse, R2, 0x3 ;  /* 0x0000000205027211 */ /* 0x040fe200078e18ff */
[C---:B------:R-:W-:Y:S01]  /*0980*/  IMAD R23, R5.reuse, 0x8, R23 ;  /* 0x0000000805177824 */ /* 0x040fe200078e0217 */
[C---:B------:R-:W-:Y:S02]  /*0990*/  LEA R24, R5.reuse, R24, 0x3 ;  /* 0x0000001805187211 */ /* 0x040fe400078e18ff */
[C---:B------:R-:W-:Y:S02]  /*09a0*/  LEA R26, R5.reuse, R26, 0x3 ;  /* 0x0000001a051a7211 */ /* 0x040fe400078e18ff */
[C---:B------:R-:W-:Y:S02]  /*09b0*/  LEA R28, R5.reuse, R28, 0x3 ;  /* 0x0000001c051c7211 */ /* 0x040fe400078e18ff */
[C---:B------:R-:W-:Y:S02]  /*09c0*/  LEA R25, R5.reuse, R25, 0x3 ;  /* 0x0000001905197211 */ /* 0x040fe400078e18ff */
[----:B------:R-:W-:-:S02]  /*09d0*/  LEA R27, R5, R27, 0x3 ;  /* 0x0000001b051b7211 */ /* 0x000fc400078e18ff */
[----:B------:R-:W-:Y:S01]  /*09e0*/  LEA R29, R5, R29, 0x3 ;  /* 0x0000001d051d7211 */ /* 0x000fe200078e18ff */
[----:B------:R-:W-:Y:S02]  /*09f0*/  ULEA UR24, UR10, UR24, 0x3 ;  /* 0x000000180a187291 */ /* 0x000fe4000f8e18ff */
[----:B------:R-:W-:Y:S02]  /*0a00*/  ULEA UR6, UR10, UR6, 0x3 ;  /* 0x000000060a067291 */ /* 0x000fe4000f8e18ff */
[----:B------:R-:W-:Y:S02]  /*0a10*/  ULEA UR11, UR10, UR11, 0x3 ;  /* 0x0000000b0a0b7291 */ /* 0x000fe4000f8e18ff */
[----:B------:R-:W-:Y:S02]  /*0a20*/  ULEA UR12, UR10, UR12, 0x3 ;  /* 0x0000000c0a0c7291 */ /* 0x000fe4000f8e18ff */
[----:B------:R-:W-:Y:S02]  /*0a30*/  ULEA UR13, UR10, UR13, 0x3 ;  /* 0x0000000d0a0d7291 */ /* 0x000fe4000f8e18ff */
[----:B------:R-:W-:-:S02]  /*0a40*/  ULEA UR14, UR10, UR14, 0x3 ;  /* 0x0000000e0a0e7291 */ /* 0x000fc4000f8e18ff */
[----:B------:R-:W-:Y:S02]  /*0a50*/  ULEA UR15, UR10, UR15, 0x3 ;  /* 0x0000000f0a0f7291 */ /* 0x000fe4000f8e18ff */
[----:B------:R-:W-:Y:S01]  /*0a60*/  ULEA UR25, UR10, UR25, 0x3 ;  /* 0x000000190a197291 */ /* 0x000fe2000f8e18ff */
[----:B---3--:R-:W-:Y:S01]  /*0a70*/  FFMA R18, R18, R20, R15 ;  /* 0x0000001412127223 */ /* 0x008fe2000000000f */
[----:B------:R-:W-:Y:S10]  /*0a80*/  BRA.U UP1, `(.L_x_2) ;  /* 0xfffffff901b47547 */ /* 0x000ff4000b83ffff */
[----:B------:R-:W-:-:S05]  /*0a90*/  UMOV UR6, UR8 ;  /* 0x0000000800067c82 */ /* 0x000fca0008000000 */
.L_x_1:
[----:B------:R-:W0:Y:S02]  /*0aa0*/  LDCU UR11, c[0x0][0x3a4] ;  /* 0x00007480ff0b77ac */ /* 0x000e240008000800 */
[----:B0-----:R-:W-:-:S04]  /*0ab0*/  ULOP3.LUT UR11, UR11, 0x7, URZ, 0xc0, !UPT ;  /* 0x000000070b0b7892 */ /* 0x001fc8000f8ec0ff */
[----:B------:R-:W-:-:S09]  /*0ac0*/  UISETP.NE.AND UP1, UPT, UR11, URZ, UPT ;  /* 0x000000ff0b00728c */ /* 0x000fd2000bf25270 */
[----:B------:R-:W-:Y:S05]  /*0ad0*/  BRA.U !UP1, `(.L_x_3) ;  /* 0x0000000509907547 */ /* 0x000fea000b800000 */
[----:B------:R-:W-:Y:S01]  /*0ae0*/  UIADD3 UR11, UPT, UPT, UR11, -0x1, URZ ;  /* 0xffffffff0b0b7890 */ /* 0x000fe2000fffe0ff */
[----:B------:R-:W-:Y:S01]  /*0af0*/  IADD3 R2, PT, PT, R0, UR5, RZ ;  /* 0x0000000500027c10 */ /* 0x000fe2000fffe0ff */
[----:B------:R-:W-:Y:S02]  /*0b00*/  UISETP.NE.AND UP2, UPT, UR22, URZ, UPT ;  /* 0x000000ff1600728c */ /* 0x000fe4000bf45270 */
[----:B------:R-:W-:Y:S02]  /*0b10*/  UISETP.GE.U32.AND UP1, UPT, UR11, 0x3, UPT ;  /* 0x000000030b00788c */ /* 0x000fe4000bf26070 */
[----:B------:R-:W-:-:S07]  /*0b20*/  UIADD3 UR16, UPT, UPT, UR23, UR5, URZ ;  /* 0x0000000517107290 */ /* 0x000fce000fffe0ff */
[----:B------:R-:W-:Y:S05]  /*0b30*/  BRA.U !UP1, `(.L_x_4) ;  /* 0x0000000109c07547 */ /* 0x000fea000b800000 */
[----:B------:R-:W0:Y:S01]  /*0b40*/  LDCU.64 UR28, c[0x0][0x398] ;  /* 0x00007300ff1c77ac */ /* 0x000e220008000a00 */
[----:B------:R-:W-:Y:S02]  /*0b50*/  HFMA2 R21, -RZ, RZ, 0, 2.384185791015625e-07 ;  /* 0x00000004ff157431 */ /* 0x000fe400000001ff */
[----:B------:R-:W-:Y:S01]  /*0b60*/  IMAD.MOV.U32 R25, RZ, RZ, 0x4 ;  /* 0x00000004ff197424 */ /* 0x000fe200078e00ff */
[----:B------:R-:W1:Y:S01]  /*0b70*/  LDCU.128 UR24, c[0x0][0x380] ;  /* 0x00007000ff1877ac */ /* 0x000e620008000c00 */
[----:B------:R-:W-:Y:S01]  /*0b80*/  UIMAD UR11, UR6, UR10, UR16 ;  /* 0x0000000a060b72a4 */ /* 0x000fe2000f8e0210 */
[----:B0-----:R-:W-:-:S04]  /*0b90*/  IMAD.U32 R14, RZ, RZ, UR28 ;  /* 0x0000001cff0e7e24 */ /* 0x001fc8000f8e00ff */
[----:B------:R-:W-:Y:S01]  /*0ba0*/  IMAD R17, R14, UR6, R7 ;  /* 0x000000060e117c24 */ /* 0x000fe2000f8e0207 */
[----:B-1----:R-:W-:Y:S02]  /*0bb0*/  UIMAD.WIDE.U32 UR12, UR11, 0x4, UR26 ;  /* 0x000000040b0c78a5 */ /* 0x002fe4000f8e001a */
[----:B------:R-:W-:Y:S01]  /*0bc0*/  UIADD3 UR11, UPT, UPT, UR11, UR10, URZ ;  /* 0x0000000a0b0b7290 */ /* 0x000fe2000fffe0ff */
[C-C-:B------:R-:W-:Y:S01]  /*0bd0*/  IMAD R20, R17.reuse, UR29, R2.reuse ;  /* 0x0000001d11147c24 */ /* 0x140fe2000f8e0202 */
[----:B------:R-:W-:Y:S02]  /*0be0*/  IADD3 R27, PT, PT, R17, UR28, RZ ;  /* 0x0000001c111b7c10 */ /* 0x000fe4000fffe0ff */
[----:B------:R-:W-:Y:S01]  /*0bf0*/  MOV R29, 0x4 ;  /* 0x00000004001d7802 */ /* 0x000fe20000000f00 */
[----:B------:R-:W-:Y:S01]  /*0c00*/  IMAD.WIDE R20, R20, R21, UR24 ;  /* 0x0000001814147e25 */ /* 0x000fe2000f8e0215 */
[----:B------:R-:W-:Y:S02]  /*0c10*/  MOV R14, UR12 ;  /* 0x0000000c000e7c02 */ /* 0x000fe40008000f00 */
[----:B------:R-:W-:Y:S01]  /*0c20*/  MOV R15, UR13 ;  /* 0x0000000d000f7c02 */ /* 0x000fe20008000f00 */
[C---:B------:R-:W-:Y:S01]  /*0c30*/  IMAD R24, R27.reuse, UR29, R2 ;  /* 0x0000001d1b187c24 */ /* 0x040fe2000f8e0202 */
[----:B------:R-:W-:Y:S01]  /*0c40*/  IADD3 R27, PT, PT, R27, UR28, RZ ;  /* 0x0000001c1b1b7c10 */ /* 0x000fe2000fffe0ff */
[----:B------:R-:W-:Y:S01]  /*0c50*/  UIADD3 UR14, UPT, UPT, UR11, UR10, URZ ;  /* 0x0000000a0b0e7290 */ /* 0x000fe2000fffe0ff */
[----:B------:R0:W2:Y:S01]  /*0c60*/  LDG.E R23, desc[UR20][R20.64] ;  /* 0x0000001414177981 */ /* 0x0000a2000c1e1900 */
[----:B------:R-:W-:-:S02]  /*0c70*/  UIMAD.WIDE.U32 UR12, UR11, 0x4, UR26 ;  /* 0x000000040b0c78a5 */ /* 0x000fc4000f8e001a */
[----:B------:R-:W-:Y:S01]  /*0c80*/  IMAD R26, R27, UR29, R2 ;  /* 0x0000001d1b1a7c24 */ /* 0x000fe2000f8e0202 */
[----:B------:R-:W-:Y:S01]  /*0c90*/  UIMAD.WIDE.U32 UR18, UR14, 0x4, UR26 ;  /* 0x000000040e1278a5 */ /* 0x000fe2000f8e001a */
[----:B------:R1:W2:Y:S01]  /*0ca0*/  LDG.E R19, desc[UR20][R14.64] ;  /* 0x000000140e137981 */ /* 0x0002a2000c1e1900 */
[----:B------:R-:W-:Y:S01]  /*0cb0*/  UIADD3 UR14, UPT, UPT, UR14, UR10, URZ ;  /* 0x0000000a0e0e7290 */ /* 0x000fe2000fffe0ff */
[----:B------:R-:W-:Y:S01]  /*0cc0*/  MOV R17, UR13 ;  /* 0x0000000d00117c02 */ /* 0x000fe20008000f00 */
[----:B------:R-:W-:-:S04]  /*0cd0*/  IMAD.WIDE R24, R24, R25, UR24 ;  /* 0x0000001818187e25 */ /* 0x000fc8000f8e0219 */
[----:B0-----:R-:W-:-:S04]  /*0ce0*/  IMAD.WIDE R20, R26, R29, UR24 ;  /* 0x000000181a147e25 */ /* 0x001fc8000f8e021d */
[----:B------:R-:W-:Y:S01]  /*0cf0*/  HFMA2 R26, -RZ, RZ, 0, 2.384185791015625e-07 ;  /* 0x00000004ff1a7431 */ /* 0x000fe200000001ff */
[----:B------:R-:W-:Y:S01]  /*0d00*/  MOV R16, UR12 ;  /* 0x0000000c00107c02 */ /* 0x000fe20008000f00 */
[----:B------:R-:W-:Y:S01]  /*0d10*/  VIADD R27, R27, UR28 ;  /* 0x0000001c1b1b7c36 */ /* 0x000fe20008000000 */
[----:B------:R-:W-:Y:S01]  /*0d20*/  UIMAD.WIDE.U32 UR12, UR14, 0x4, UR26 ;  /* 0x000000040e0c78a5 */ /* 0x000fe2000f8e001a */
[----:B-1----:R-:W-:Y:S01]  /*0d30*/  MOV R14, UR18 ;  /* 0x00000012000e7c02 */ /* 0x002fe20008000f00 */
[----:B------:R0:W3:Y:S01]  /*0d40*/  LDG.E R28, desc[UR20][R24.64] ;  /* 0x00000014181c7981 */ /* 0x0000e2000c1e1900 */
[----:B------:R-:W-:Y:S01]  /*0d50*/  IMAD R27, R27, UR29, R2 ;  /* 0x0000001d1b1b7c24 */ /* 0x000fe2000f8e0202 */
[----:B------:R-:W-:Y:S02]  /*0d60*/  MOV R15, UR19 ;  /* 0x00000013000f7c02 */ /* 0x000fe40008000f00 */
[----:B------:R-:W3:Y:S01]  /*0d70*/  LDG.E R17, desc[UR20][R16.64] ;  /* 0x0000001410117981 */ /* 0x000ee2000c1e1900 */
[----:B------:R-:W-:-:S03]  /*0d80*/  IMAD.WIDE R26, R27, R26, UR24 ;  /* 0x000000181b1a7e25 */ /* 0x000fc6000f8e021a */
[----:B------:R-:W4:Y:S01]  /*0d90*/  LDG.E R14, desc[UR20][R14.64] ;  /* 0x000000140e0e7981 */ /* 0x000f22000c1e1900 */
[----:B0-----:R-:W-:Y:S01]  /*0da0*/  MOV R24, UR12 ;  /* 0x0000000c00187c02 */ /* 0x001fe20008000f00 */
[----:B------:R-:W-:Y:S02]  /*0db0*/  IMAD.U32 R25, RZ, RZ, UR13 ;  /* 0x0000000dff197e24 */ /* 0x000fe4000f8e00ff */
[----:B------:R-:W4:Y:S04]  /*0dc0*/  LDG.E R21, desc[UR20][R20.64] ;  /* 0x0000001414157981 */ /* 0x000f28000c1e1900 */
[----:B------:R-:W5:Y:S04]  /*0dd0*/  LDG.E R24, desc[UR20][R24.64] ;  /* 0x0000001418187981 */ /* 0x000f68000c1e1900 */
[----:B------:R-:W5:Y:S01]  /*0de0*/  LDG.E R27, desc[UR20][R26.64] ;  /* 0x000000141a1b7981 */ /* 0x000f62000c1e1900 */
[----:B------:R-:W-:Y:S01]  /*0df0*/  UIADD3 UR6, UPT, UPT, UR6, 0x4, URZ ;  /* 0x0000000406067890 */ /* 0x000fe2000fffe0ff */
[----:B--2---:R-:W-:-:S04]  /*0e00*/  FFMA R19, R23, R19, R18 ;  /* 0x0000001317137223 */ /* 0x004fc80000000012 */
[----:B---3--:R-:W-:-:S04]  /*0e10*/  FFMA R28, R28, R17, R19 ;  /* 0x000000111c1c7223 */ /* 0x008fc80000000013 */
[----:B----4-:R-:W-:-:S04]  /*0e20*/  FFMA R28, R21, R14, R28 ;  /* 0x0000000e151c7223 */ /* 0x010fc8000000001c */
[----:B-----5:R-:W-:-:S07]  /*0e30*/  FFMA R18, R27, R24, R28 ;  /* 0x000000181b127223 */ /* 0x020fce000000001c */
.L_x_4:
[----:B------:R-:W-:Y:S05]  /*0e40*/  BRA.U !UP2, `(.L_x_3) ;  /* 0x000000010ab47547 */ /* 0x000fea000b800000 */
[----:B------:R-:W-:Y:S01]  /*0e50*/  UISETP.NE.AND UP1, UPT, UR22, 0x1, UPT ;  /* 0x000000011600788c */ /* 0x000fe2000bf25270 */
[----:B------:R-:W-:Y:S01]  /*0e60*/  MOV R14, UR6 ;  /* 0x00000006000e7c02 */ /* 0x000fe20008000f00 */
[----:B------:R-:W-:Y:S01]  /*0e70*/  ULOP3.LUT UP2, URZ, UR10, 0x1, URZ, 0xc0, !UPT ;  /* 0x000000010aff7892 */ /* 0x000fe2000f84c0ff */
[----:B------:R-:W-:Y:S01]  /*0e80*/  MOV R25, 0x4 ;  /* 0x0000000400197802 */ /* 0x000fe20000000f00 */
[----:B------:R-:W-:Y:S02]  /*0e90*/  IMAD.MOV.U32 R27, RZ, RZ, 0x4 ;  /* 0x00000004ff1b7424 */ /* 0x000fe400078e00ff */
[----:B------:R-:W-:Y:S02]  /*0ea0*/  PLOP3.LUT P0, PT, PT, PT, UP1, 0x80, 0x8 ;  /* 0x000000000008781c */ /* 0x000fe40003f0f018 */
[----:B------:R-:W-:-:S03]  /*0eb0*/  PLOP3.LUT P1, PT, PT, PT, UP2, 0x80, 0x8 ;  /* 0x000000000008781c */ /* 0x000fc60003f2f028 */
[----:B------:R-:W0:Y:S02]  /*0ec0*/  @UP1 LDCU.64 UR14, c[0x0][0x398] ;  /* 0x00007300ff0e17ac */ /* 0x000e240008000a00 */
[----:B------:R-:W1:Y:S01]  /*0ed0*/  @UP2 LDCU.64 UR18, c[0x0][0x398] ;  /* 0x00007300ff1227ac */ /* 0x000e620008000a00 */
[----:B------:R-:W2:Y:S01]  /*0ee0*/  @UP1 LDCU.128 UR24, c[0x0][0x380] ;  /* 0x00007000ff1817ac */ /* 0x000ea20008000c00 */
[----:B------:R-:W3:Y:S01]  /*0ef0*/  @UP2 LDCU.128 UR28, c[0x0][0x380] ;  /* 0x00007000ff1c27ac */ /* 0x000ee20008000c00 */
[----:B------:R-:W-:-:S03]  /*0f00*/  @UP1 UIMAD UR12, UR6, UR10, UR16 ;  /* 0x0000000a060c12a4 */ /* 0x000fc6000f8e0210 */
[--C-:B0-----:R-:W-:Y:S01]  /*0f10*/  @P0 IMAD R15, R14, UR14, R7.reuse ;  /* 0x0000000e0e0f0c24 */ /* 0x101fe2000f8e0207 */
[----:B------:R-:W-:Y:S01]  /*0f20*/  @UP1 UIADD3 UR6, UPT, UPT, UR6, 0x2, URZ ;  /* 0x0000000206061890 */ /* 0x000fe2000fffe0ff */
[----:B-1----:R-:W-:Y:S02]  /*0f30*/  MOV R14, UR18 ;  /* 0x00000012000e7c02 */ /* 0x002fe40008000f00 */
[C-C-:B------:R-:W-:Y:S01]  /*0f40*/  @P0 IMAD R24, R15.reuse, UR15, R2.reuse ;  /* 0x0000000f0f180c24 */ /* 0x140fe2000f8e0202 */
[----:B------:R-:W-:Y:S01]  /*0f50*/  @P0 IADD3 R17, PT, PT, R15, UR14, RZ ;  /* 0x0000000e0f110c10 */ /* 0x000fe2000fffe0ff */
[----:B------:R-:W-:Y:S02]  /*0f60*/  @UP1 UIADD3 UR14, UPT, UPT, UR12, UR10, URZ ;  /* 0x0000000a0c0e1290 */ /* 0x000fe4000fffe0ff */
[----:B--2---:R-:W-:Y:S01]  /*0f70*/  @UP1 UIMAD.WIDE.U32 UR12, UR12, 0x4, UR26 ;  /* 0x000000040c0c18a5 */ /* 0x004fe2000f8e001a */
[----:B------:R-:W-:Y:S01]  /*0f80*/  @P1 IMAD R29, R14, UR6, R7 ;  /* 0x000000060e1d1c24 */ /* 0x000fe2000f8e0207 */
[----:B------:R-:W-:Y:S01]  /*0f90*/  @UP2 UIMAD UR10, UR6, UR10, UR16 ;  /* 0x0000000a060a22a4 */ /* 0x000fe2000f8e0210 */
[--C-:B------:R-:W-:Y:S01]  /*0fa0*/  @P0 IMAD R26, R17, UR15, R2.reuse ;  /* 0x0000000f111a0c24 */ /* 0x100fe2000f8e0202 */
[----:B------:R-:W-:Y:S01]  /*0fb0*/  @UP1 UIMAD.WIDE.U32 UR14, UR14, 0x4, UR26 ;  /* 0x000000040e0e18a5 */ /* 0x000fe2000f8e001a */
[----:B------:R-:W-:Y:S01]  /*0fc0*/  @P0 IMAD.WIDE R24, R24, R25, UR24 ;  /* 0x0000001818180e25 */ /* 0x000fe2000f8e0219 */
[----:B------:R-:W-:Y:S01]  /*0fd0*/  MOV R15, UR13 ;  /* 0x0000000d000f7c02 */ /* 0x000fe20008000f00 */
[----:B---3--:R-:W-:Y:S01]  /*0fe0*/  @UP2 UIMAD.WIDE.U32 UR10, UR10, 0x4, UR30 ;  /* 0x000000040a0a28a5 */ /* 0x008fe2000f8e001e */
[----:B------:R-:W-:Y:S01]  /*0ff0*/  MOV R14, UR12 ;  /* 0x0000000c000e7c02 */ /* 0x000fe20008000f00 */
[----:B------:R-:W-:Y:S01]  /*1000*/  @P1 IMAD R29, R29, UR19, R2 ;  /* 0x000000131d1d1c24 */ /* 0x000fe2000f8e0202 */
[----:B------:R-:W-:Y:S01]  /*1010*/  MOV R17, UR29 ;  /* 0x0000001d00117c02 */ /* 0x000fe20008000f00 */
[----:B------:R-:W-:Y:S01]  /*1020*/  IMAD.U32 R16, RZ, RZ, UR28 ;  /* 0x0000001cff107e24 */ /* 0x000fe2000f8e00ff */
[----:B------:R-:W-:Y:S01]  /*1030*/  MOV R20, UR14 ;  /* 0x0000000e00147c02 */ /* 0x000fe20008000f00 */
[----:B------:R-:W-:Y:S01]  /*1040*/  @P0 IMAD.WIDE R26, R26, R27, UR24 ;  /* 0x000000181a1a0e25 */ /* 0x000fe2000f8e021b */
[----:B------:R-:W-:Y:S01]  /*1050*/  MOV R21, UR15 ;  /* 0x0000000f00157c02 */ /* 0x000fe20008000f00 */
[----:B------:R-:W2:Y:S02]  /*1060*/  @P0 LDG.E R15, desc[UR20][R14.64] ;  /* 0x000000140e0f0981 */ /* 0x000ea4000c1e1900 */
[----:B------:R-:W-:-:S02]  /*1070*/  @P1 IMAD.WIDE R28, R29, 0x4, R16 ;  /* 0x000000041d1c1825 */ /* 0x000fc400078e0210 */
[----:B------:R-:W2:Y:S01]  /*1080*/  @P0 LDG.E R25, desc[UR20][R24.64] ;  /* 0x0000001418190981 */ /* 0x000ea2000c1e1900 */
[----:B------:R-:W-:Y:S02]  /*1090*/  MOV R16, UR10 ;  /* 0x0000000a00107c02 */ /* 0x000fe40008000f00 */
[----:B------:R-:W-:Y:S01]  /*10a0*/  MOV R17, UR11 ;  /* 0x0000000b00117c02 */ /* 0x000fe20008000f00 */
[----:B------:R-:W3:Y:S04]  /*10b0*/  @P0 LDG.E R20, desc[UR20][R20.64] ;  /* 0x0000001414140981 */ /* 0x000ee8000c1e1900 */
[----:B------:R-:W3:Y:S04]  /*10c0*/  @P0 LDG.E R26, desc[UR20][R26.64] ;  /* 0x000000141a1a0981 */ /* 0x000ee8000c1e1900 */
[----:B------:R-:W4:Y:S04]  /*10d0*/  @P1 LDG.E R29, desc[UR20][R28.64] ;  /* 0x000000141c1d1981 */ /* 0x000f28000c1e1900 */
[----:B------:R-:W4:Y:S01]  /*10e0*/  @P1 LDG.E R16, desc[UR20][R16.64] ;  /* 0x0000001410101981 */ /* 0x000f22000c1e1900 */
[----:B--2---:R-:W-:-:S04]  /*10f0*/  @P0 FFMA R19, R25, R15, R18 ;  /* 0x0000000f19130223 */ /* 0x004fc80000000012 */
[----:B---3--:R-:W-:-:S04]  /*1100*/  @P0 FFMA R18, R26, R20, R19 ;  /* 0x000000141a120223 */ /* 0x008fc80000000013 */
[----:B----4-:R-:W-:-:S07]  /*1110*/  @P1 FFMA R18, R29, R16, R18 ;  /* 0x000000101d121223 */ /* 0x010fce0000000012 */
.L_x_3:
[----:B------:R-:W0:Y:S01]  /*1120*/  LDCU UR6, c[0x0][0x3a0] ;  /* 0x00007400ff0677ac */ /* 0x000e220008000800 */
[----:B------:R-:W-:-:S04]  /*1130*/  UIADD3 UR5, UPT, UPT, UR5, 0x1, URZ ;  /* 0x0000000105057890 */ /* 0x000fc8000fffe0ff */
[----:B0-----:R-:W-:-:S09]  /*1140*/  UISETP.NE.AND UP1, UPT, UR5, UR6, UPT ;  /* 0x000000060500728c */ /* 0x001fd2000bf25270 */
[----:B------:R-:W-:Y:S05]  /*1150*/  BRA.U UP1, `(.L_x_5) ;  /* 0xfffffff101907547 */ /* 0x000fea000b83ffff */
[----:B------:R-:W-:Y:S05]  /*1160*/  BRA.U UP0, `(.L_x_6) ;  /* 0xfffffff100147547 */ /* 0x000fea000b83ffff */
.L_x_0:
[----:B------:R-:W0:Y:S01]  /*1170*/  LDCU UR5, c[0x0][0x3b0] ;  /* 0x00007600ff0577ac */ /* 0x000e220008000800 */
[----:B------:R-:W1:Y:S01]  /*1180*/  LDC.64 R4, c[0x0][0x380] ;  /* 0x0000e000ff047b82 */ /* 0x000e620000000a00 */
[----:B------:R-:W2:Y:S01]  /*1190*/  LDCU UR6, c[0x0][0x3ac] ;  /* 0x00007580ff0677ac */ /* 0x000ea20008000800 */
[----:B0-----:R-:W-:Y:S02]  /*11a0*/  IADD3 R2, PT, PT, R3, UR5, RZ ;  /* 0x0000000503027c10 */ /* 0x001fe4000fffe0ff */
[----:B------:R-:W-:Y:S01]  /*11b0*/  IADD3 R7, PT, PT, R0, UR5, RZ ;  /* 0x0000000500077c10 */ /* 0x000fe2000fffe0ff */
[----:B--2---:R-:W-:-:S06]  /*11c0*/  ULEA UR4, UR5, UR6, 0x1 ;  /* 0x0000000605047291 */ /* 0x004fcc000f8e08ff */
[----:B------:R-:W-:-:S04]  /*11d0*/  IMAD R7, R2, UR4, R7 ;  /* 0x0000000402077c24 */ /* 0x000fc8000f8e0207 */
[----:B-1----:R-:W-:-:S06]  /*11e0*/  IMAD.WIDE R4, R7, 0x4, R4 ;  /* 0x0000000407047825 */ /* 0x002fcc00078e0204 */
[----:B------:R-:W2:Y:S02]  /*11f0*/  LDG.E R4, desc[UR20][R4.64] ;  /* 0x0000001404047981 */ /* 0x000ea4000c1e1900 */
[----:B--2---:R-:W-:-:S13]  /*1200*/  FSETP.NEU.AND P0, PT, R4, RZ, PT ;  /* 0x000000ff0400720b */ /* 0x004fda0003f0d000 */
[----:B------:R-:W-:Y:S05]  /*1210*/  @!P0 EXIT ;  /* 0x000000000000894d */ /* 0x000fea0003800000 */
[----:B------:R-:W0:Y:S01]  /*1220*/  LDC.64 R4, c[0x0][0x390] ;  /* 0x0000e400ff047b82 */ /* 0x000e220000000a00 */
[----:B------:R-:W-:-:S04]  /*1230*/  IMAD R3, R3, UR6, R0 ;  /* 0x0000000603037c24 */ /* 0x000fc8000f8e0200 */
[----:B0-----:R-:W-:-:S05]  /*1240*/  IMAD.WIDE R2, R3, 0x4, R4 ;  /* 0x0000000403027825 */ /* 0x001fca00078e0204 */
[----:B------:R-:W-:Y:S01]  /*1250*/  STG.E desc[UR20][R2.64], R18 ;  /* 0x0000001202007986 */ /* 0x000fe2000c101914 */
[----:B------:R-:W-:Y:S05]  /*1260*/  EXIT ;  /* 0x000000000000794d */ /* 0x000fea0003800000 */
.L_x_7:
[----:B------:R-:W-:-:S00]  /*1270*/  BRA `(.L_x_7) ;  /* 0xfffffffc00fc7947 */ /* 0x000fc0000383ffff */
[----:B------:R-:W-:-:S00]  /*1280*/  NOP ;  /* 0x0000000000007918 */ /* 0x000fc00000000000 */
[----:B------:R-:W-:-:S00]  /*1290*/  NOP ;  /* 0x0000000000007918 */ /* 0x000fc00000000000 */
[----:B------:R-:W-:-:S00]  /*12a0*/  NOP ;  /* 0x0000000000007918 */ /* 0x000fc00000000000 */
[----:B------:R-:W-:-:S00]  /*12b0*/  NOP ;  /* 0x0000000000007918 */ /* 0x000fc00000000000 */
[----:B------:R-:W-:-:S00]  /*12c0*/  NOP ;  /* 0x0000000000007918 */ /* 0x000fc00000000000 */
[----:B------:R-:W-:-:S00]  /*12d0*/  NOP ;  /* 0x0000000000007918 */ /* 0x000fc00000000000 */
[----:B------:R-:W-:-:S00]  /*12e0*/  NOP ;  /* 0x0000000000007918 */ /* 0x000fc00000000000 */
[----:B------:R-:W-:-:S00]  /*12f0*/  NOP ;  /* 0x0000000000007918 */ /* 0x000fc00000000000 */
.L_x_8:


//--------------------- .nv.shared.reserved.0     --------------------------
	.section	.nv.shared.reserved.0,"aw",@nobits
	.weak		__nv_reservedSMEM_offset_0_alias
	.size		__nv_reservedSMEM_offset_0_alias, 0, 64
	.other		__nv_reservedSMEM_offset_0_alias,@"STO_CUDA_RESERVED_SHARED STV_DEFAULT"
__nv_reservedSMEM_offset_0_alias:
	.zero		0
	.zero		64


//--------------------- .nv.constant0._Z16Submanifold_convPfS_S_iiiiiii --------------------------
	.section	.nv.constant0._Z16Submanifold_convPfS_S_iiiiiii,"a",@progbits
	.sectionflags	@""
	.align	4
.nv.constant0._Z16Submanifold_convPfS_S_iiiiiii:
	.zero		948


//--------------------- SYMBOLS --------------------------

	.type		.nv.reservedSmem.offset0,@object
	.size		.nv.reservedSmem.offset0,0x4
